	.headerflags	@"EF_CUDA_TEXMODE_UNIFIED EF_CUDA_64BIT_ADDRESS EF_CUDA_ACCELERATORS EF_CUDA_SM90 EF_CUDA_VIRTUAL_SM(EF_CUDA_SM90)"
	.elftype	@"ET_EXEC"


//--------------------- .nv.info                  --------------------------
	.section	.nv.info,"",@"SHT_CUDA_INFO"
	.align	4


	//----- nvinfo : EIATTR_REGCOUNT
	.align		4
        /*0000*/ 	.byte	0x04, 0x2f
        /*0002*/ 	.short	(.L_1 - .L_0)
	.align		4
.L_0:
        /*0004*/ 	.word	index@(triton_poi_fused_convolution_relu_18)
        /*0008*/ 	.word	0x00000012


	//----- nvinfo : EIATTR_MIN_STACK_SIZE
	.align		4
.L_1:
        /*000c*/ 	.byte	0x04, 0x12
        /*000e*/ 	.short	(.L_3 - .L_2)
	.align		4
.L_2:
        /*0010*/ 	.word	index@(triton_poi_fused_convolution_relu_18)
        /*0014*/ 	.word	0x00000000


	//----- nvinfo : EIATTR_FRAME_SIZE
	.align		4
.L_3:
        /*0018*/ 	.byte	0x04, 0x11
        /*001a*/ 	.short	(.L_5 - .L_4)
	.align		4
.L_4:
        /*001c*/ 	.word	index@(triton_poi_fused_convolution_relu_18)
        /*0020*/ 	.word	0x00000000


	//----- nvinfo : EIATTR_MIN_STACK_SIZE
	.align		4
.L_5:
        /*0024*/ 	.byte	0x04, 0x12
        /*0026*/ 	.short	(.L_7 - .L_6)
	.align		4
.L_6:
        /*0028*/ 	.word	index@(triton_poi_fused_convolution_relu_18)
        /*002c*/ 	.word	0x00000000
.L_7:


//--------------------- .nv.info.triton_poi_fused_convolution_relu_18 --------------------------
	.section	.nv.info.triton_poi_fused_convolution_relu_18,"",@"SHT_CUDA_INFO"
	.sectionflags	@""
	.align	4


	//----- nvinfo : EIATTR_CUDA_API_VERSION
	.align		4
        /*0000*/ 	.byte	0x04, 0x37
        /*0002*/ 	.short	(.L_9 - .L_8)
.L_8:
        /*0004*/ 	.word	0x0000007c


	//----- nvinfo : EIATTR_KPARAM_INFO
	.align		4
.L_9:
        /*0008*/ 	.byte	0x04, 0x17
        /*000a*/ 	.short	(.L_11 - .L_10)
.L_10:
        /*000c*/ 	.word	0x00000000
        /*0010*/ 	.short	0x0002
        /*0012*/ 	.short	0x0010
        /*0014*/ 	.byte	0x00, 0xf0, 0x11, 0x00


	//----- nvinfo : EIATTR_KPARAM_INFO
	.align		4
.L_11:
        /*0018*/ 	.byte	0x04, 0x17
        /*001a*/ 	.short	(.L_13 - .L_12)
.L_12:
        /*001c*/ 	.word	0x00000000
        /*0020*/ 	.short	0x0001
        /*0022*/ 	.short	0x0008
        /*0024*/ 	.byte	0x00, 0xf4, 0x21, 0x00


	//----- nvinfo : EIATTR_KPARAM_INFO
	.align		4
.L_13:
        /*0028*/ 	.byte	0x04, 0x17
        /*002a*/ 	.short	(.L_15 - .L_14)
.L_14:
        /*002c*/ 	.word	0x00000000
        /*0030*/ 	.short	0x0000
        /*0032*/ 	.short	0x0000
        /*0034*/ 	.byte	0x00, 0xf4, 0x21, 0x00


	//----- nvinfo : EIATTR_SPARSE_MMA_MASK
	.align		4
.L_15:
        /*0038*/ 	.byte	0x03, 0x50
        /*003a*/ 	.short	0x0000


	//----- nvinfo : EIATTR_MAXREG_COUNT
	.align		4
        /*003c*/ 	.byte	0x03, 0x1b
        /*003e*/ 	.short	0x00ff


	//----- nvinfo : EIATTR_EXIT_INSTR_OFFSETS
	.align		4
        /*0040*/ 	.byte	0x04, 0x1c
        /*0042*/ 	.short	(.L_17 - .L_16)


	//   ....[0]....
.L_16:
        /*0044*/ 	.word	0x00000360


	//----- nvinfo : EIATTR_REQNTID
	.align		4
.L_17:
        /*0048*/ 	.byte	0x04, 0x10
        /*004a*/ 	.short	(.L_19 - .L_18)
.L_18:
        /*004c*/ 	.word	0x00000080
        /*0050*/ 	.word	0x00000001
        /*0054*/ 	.word	0x00000001


	//----- nvinfo : EIATTR_CBANK_PARAM_SIZE
	.align		4
.L_19:
        /*0058*/ 	.byte	0x03, 0x19
        /*005a*/ 	.short	0x0014


	//----- nvinfo : EIATTR_PARAM_CBANK
	.align		4
        /*005c*/ 	.byte	0x04, 0x0a
        /*005e*/ 	.short	(.L_21 - .L_20)
	.align		4
.L_20:
        /*0060*/ 	.word	index@(.nv.constant0.triton_poi_fused_convolution_relu_18)
        /*0064*/ 	.short	0x0210
        /*0066*/ 	.short	0x0014


	//----- nvinfo : EIATTR_SW_WAR
	.align		4
.L_21:
        /*0068*/ 	.byte	0x04, 0x36
        /*006a*/ 	.short	(.L_23 - .L_22)
.L_22:
        /*006c*/ 	.word	0x00000008
.L_23:


//--------------------- .nv.callgraph             --------------------------
	.section	.nv.callgraph,"",@"SHT_CUDA_CALLGRAPH"
	.align	4
	.sectionentsize	8
	.align		4
        /*0000*/ 	.word	0x00000000
	.align		4
        /*0004*/ 	.word	0xffffffff
	.align		4
        /*0008*/ 	.word	0x00000000
	.align		4
        /*000c*/ 	.word	0xfffffffe
	.align		4
        /*0010*/ 	.word	0x00000000
	.align		4
        /*0014*/ 	.word	0xfffffffd
	.align		4
        /*0018*/ 	.word	0x00000000
	.align		4
        /*001c*/ 	.word	0xfffffffc


//--------------------- .text.triton_poi_fused_convolution_relu_18 --------------------------
	.section	.text.triton_poi_fused_convolution_relu_18,"ax",@progbits
	.align	128
        .global         triton_poi_fused_convolution_relu_18
        .type           triton_poi_fused_convolution_relu_18,@function
        .size           triton_poi_fused_convolution_relu_18,(.L_x_1 - triton_poi_fused_convolution_relu_18)
        .other          triton_poi_fused_convolution_relu_18,@"STO_CUDA_ENTRY STV_DEFAULT"
triton_poi_fused_convolution_relu_18:
.text.triton_poi_fused_convolution_relu_18:
[----:B------:R-:W-:Y:S01]  /*0000*/  LDC R1, c[0x0][0x28] ;  /* 0x00000a00ff017b82 */ /* 0x000fe20000000800 */
[----:B------:R-:W1:Y:S07]  /*0010*/  S2R R0, SR_TID.X ;  /* 0x0000000000007919 */ /* 0x000e6e0000002100 */
[----:B------:R-:W2:Y:S01]  /*0020*/  LDC.64 R2, c[0x0][0x218] ;  /* 0x00008600ff027b82 */ /* 0x000ea20000000a00 */
[----:B------:R-:W-:Y:S01]  /*0030*/  ULDC.64 UR4, c[0x0][0x208] ;  /* 0x0000820000047ab9 */ /* 0x000fe20000000a00 */
[----:B------:R-:W3:Y:S06]  /*0040*/  S2R R5, SR_CTAID.X ;  /* 0x0000000000057919 */ /* 0x000eec0000002500 */
[----:B------:R-:W4:Y:S01]  /*0050*/  LDC.64 R8, c[0x0][0x210] ;  /* 0x00008400ff087b82 */ /* 0x000f220000000a00 */
[----:B-1----:R-:W-:Y:S01]  /*0060*/  IMAD.SHL.U32 R0, R0, 0x4, RZ ;  /* 0x0000000400007824 */ /* 0x002fe200078e00ff */
[----:B---3--:R-:W-:-:S04]  /*0070*/  SHF.R.S32.HI R4, RZ, 0x15, R5 ;  /* 0x00000015ff047819 */ /* 0x008fc80000011405 */
[----:B------:R-:W-:Y:S02]  /*0080*/  LOP3.LUT R0, R0, 0x1fc, RZ, 0xc0, !PT ;  /* 0x000001fc00007812 */ /* 0x000fe400078ec0ff */
[----:B------:R-:W-:-:S03]  /*0090*/  SGXT R4, R4, 0x1 ;  /* 0x000000010404781a */ /* 0x000fc60000000200 */
[----:B------:R-:W-:-:S04]  /*00a0*/  IMAD R5, R5, 0x400, R0 ;  /* 0x0000040005057824 */ /* 0x000fc800078e0200 */
[----:B----4-:R-:W-:Y:S01]  /*00b0*/  IMAD.WIDE R8, R5, 0x4, R8 ;  /* 0x0000000405087825 */ /* 0x010fe200078e0208 */
[----:B------:R-:W-:-:S04]  /*00c0*/  LEA.HI R4, R4, R5, RZ, 0xc ;  /* 0x0000000504047211 */ /* 0x000fc800078f60ff */
[----:B------:R-:W-:Y:S01]  /*00d0*/  SHF.R.S32.HI R0, RZ, 0xc, R4 ;  /* 0x0000000cff007819 */ /* 0x000fe20000011404 */
[----:B------:R-:W-:-:S03]  /*00e0*/  VIADD R4, R4, 0x200 ;  /* 0x0000020004047836 */ /* 0x000fc60000000000 */
[----:B------:R-:W-:Y:S02]  /*00f0*/  LEA.HI R6, R0, R0, RZ, 0x4 ;  /* 0x0000000000067211 */ /* 0x000fe400078f20ff */
[----:B------:R-:W-:Y:S02]  /*0100*/  SHF.R.S32.HI R4, RZ, 0xc, R4 ;  /* 0x0000000cff047819 */ /* 0x000fe40000011404 */
[----:B------:R-:W-:Y:S02]  /*0110*/  LOP3.LUT R7, R6, 0xfffffff0, RZ, 0xc0, !PT ;  /* 0xfffffff006077812 */ /* 0x000fe400078ec0ff */
[----:B------:R-:W-:-:S03]  /*0120*/  LEA.HI R6, R4, R4, RZ, 0x4 ;  /* 0x0000000404067211 */ /* 0x000fc600078f20ff */
[----:B------:R-:W-:Y:S01]  /*0130*/  IMAD.IADD R7, R0, 0x1, -R7 ;  /* 0x0000000100077824 */ /* 0x000fe200078e0a07 */
[----:B------:R-:W-:-:S03]  /*0140*/  LOP3.LUT R13, R6, 0xfffffff0, RZ, 0xc0, !PT ;  /* 0xfffffff0060d7812 */ /* 0x000fc600078ec0ff */
[----:B--2---:R-:W-:-:S04]  /*0150*/  IMAD.WIDE R10, R7, 0x4, R2 ;  /* 0x00000004070a7825 */ /* 0x004fc800078e0202 */
[----:B------:R-:W-:Y:S02]  /*0160*/  IMAD.IADD R13, R4, 0x1, -R13 ;  /* 0x00000001040d7824 */ /* 0x000fe400078e0a0d */
[----:B------:R-:W2:Y:S02]  /*0170*/  LDG.E.128 R4, desc[UR4][R8.64] ;  /* 0x0000000408047981 */ /* 0x000ea4000c1e1d00 */
[----:B------:R-:W-:Y:S02]  /*0180*/  IMAD.WIDE R2, R13, 0x4, R2 ;  /* 0x000000040d027825 */ /* 0x000fe400078e0202 */
[----:B------:R-:W2:Y:S04]  /*0190*/  LDG.E.EL R10, desc[UR4][R10.64] ;  /* 0x000000040a0a7981 */ /* 0x000ea8000c2e1900 */
[----:B------:R-:W3:Y:S04]  /*01a0*/  LDG.E.EL R2, desc[UR4][R2.64] ;  /* 0x0000000402027981 */ /* 0x000ee8000c2e1900 */
[----:B------:R-:W3:Y:S01]  /*01b0*/  LDG.E.128 R12, desc[UR4][R8.64+0x800] ;  /* 0x00080004080c7981 */ /* 0x000ee2000c1e1d00 */
[CC--:B--2---:R-:W-:Y:S01]  /*01c0*/  FSETP.GEU.AND P6, PT, R5.reuse, -R10.reuse, PT ;  /* 0x8000000a0500720b */ /* 0x0c4fe20003fce000 */
[--C-:B------:R-:W-:Y:S01]  /*01d0*/  FADD R5, R5, R10.reuse ;  /* 0x0000000a05057221 */ /* 0x100fe20000000000 */
[CC--:B------:R-:W-:Y:S01]  /*01e0*/  FSETP.GEU.AND P0, PT, R6.reuse, -R10.reuse, PT ;  /* 0x8000000a0600720b */ /* 0x0c0fe20003f0e000 */
[--C-:B------:R-:W-:Y:S01]  /*01f0*/  FADD R6, R6, R10.reuse ;  /* 0x0000000a06067221 */ /* 0x100fe20000000000 */
[C---:B------:R-:W-:Y:S01]  /*0200*/  FSETP.GEU.AND P1, PT, R7.reuse, -R10, PT ;  /* 0x8000000a0700720b */ /* 0x040fe20003f2e000 */
[----:B------:R-:W-:Y:S01]  /*0210*/  FADD R7, R7, R10 ;  /* 0x0000000a07077221 */ /* 0x000fe20000000000 */
[----:B------:R-:W-:-:S02]  /*0220*/  SEL R5, R5, RZ, P6 ;  /* 0x000000ff05057207 */ /* 0x000fc40003000000 */
[CC--:B---3--:R-:W-:Y:S01]  /*0230*/  FSETP.GEU.AND P3, PT, R13.reuse, -R2.reuse, PT ;  /* 0x800000020d00720b */ /* 0x0c8fe20003f6e000 */
[--C-:B------:R-:W-:Y:S01]  /*0240*/  FADD R13, R13, R2.reuse ;  /* 0x000000020d0d7221 */ /* 0x100fe20000000000 */
[CC--:B------:R-:W-:Y:S01]  /*0250*/  FSETP.GEU.AND P4, PT, R14.reuse, -R2.reuse, PT ;  /* 0x800000020e00720b */ /* 0x0c0fe20003f8e000 */
[--C-:B------:R-:W-:Y:S01]  /*0260*/  FADD R14, R14, R2.reuse ;  /* 0x000000020e0e7221 */ /* 0x100fe20000000000 */
[C---:B------:R-:W-:Y:S01]  /*0270*/  FSETP.GEU.AND P5, PT, R15.reuse, -R2, PT ;  /* 0x800000020f00720b */ /* 0x040fe20003fae000 */
[----:B------:R-:W-:Y:S01]  /*0280*/  FADD R15, R15, R2 ;  /* 0x000000020f0f7221 */ /* 0x000fe20000000000 */
[C---:B------:R-:W-:Y:S01]  /*0290*/  FSETP.GEU.AND P2, PT, R4.reuse, -R10, PT ;  /* 0x8000000a0400720b */ /* 0x040fe20003f4e000 */
[----:B------:R-:W-:Y:S01]  /*02a0*/  FADD R4, R4, R10 ;  /* 0x0000000a04047221 */ /* 0x000fe20000000000 */
[C---:B------:R-:W-:Y:S01]  /*02b0*/  FSETP.GEU.AND P6, PT, R12.reuse, -R2, PT ;  /* 0x800000020c00720b */ /* 0x040fe20003fce000 */
[----:B------:R-:W-:Y:S01]  /*02c0*/  FADD R2, R12, R2 ;  /* 0x000000020c027221 */ /* 0x000fe20000000000 */
[----:B------:R-:W-:-:S02]  /*02d0*/  SEL R6, R6, RZ, P0 ;  /* 0x000000ff06067207 */ /* 0x000fc40000000000 */
[----:B------:R-:W-:Y:S02]  /*02e0*/  SEL R7, R7, RZ, P1 ;  /* 0x000000ff07077207 */ /* 0x000fe40000800000 */
[----:B------:R-:W-:Y:S02]  /*02f0*/  SEL R4, R4, RZ, P2 ;  /* 0x000000ff04047207 */ /* 0x000fe40001000000 */
[----:B------:R-:W-:Y:S02]  /*0300*/  SEL R13, R13, RZ, P3 ;  /* 0x000000ff0d0d7207 */ /* 0x000fe40001800000 */
[----:B------:R-:W-:Y:S01]  /*0310*/  SEL R14, R14, RZ, P4 ;  /* 0x000000ff0e0e7207 */ /* 0x000fe20002000000 */
[----:B------:R-:W-:Y:S01]  /*0320*/  STG.E.128 desc[UR4][R8.64], R4 ;  /* 0x0000000408007986 */ /* 0x000fe2000c101d04 */
[----:B------:R-:W-:Y:S02]  /*0330*/  SEL R15, R15, RZ, P5 ;  /* 0x000000ff0f0f7207 */ /* 0x000fe40002800000 */
[----:B------:R-:W-:-:S05]  /*0340*/  SEL R12, R2, RZ, P6 ;  /* 0x000000ff020c7207 */ /* 0x000fca0003000000 */
[----:B------:R-:W-:Y:S01]  /*0350*/  STG.E.128 desc[UR4][R8.64+0x800], R12 ;  /* 0x0008000c08007986 */ /* 0x000fe2000c101d04 */
[----:B------:R-:W-:Y:S05]  /*0360*/  EXIT ;  /* 0x000000000000794d */ /* 0x000fea0003800000 */
.L_x_0:
[----:B------:R-:W-:-:S00]  /*0370*/  BRA `(.L_x_0) ;  /* 0xfffffffc00fc7947 */ /* 0x000fc0000383ffff */
[----:B------:R-:W-:-:S00]  /*0380*/  NOP ;  /* 0x0000000000007918 */ /* 0x000fc00000000000 */
[----:B------:R-:W-:-:S00]  /*0390*/  NOP ;  /* 0x0000000000007918 */ /* 0x000fc00000000000 */
[----:B------:R-:W-:-:S00]  /*03a0*/  NOP ;  /* 0x0000000000007918 */ /* 0x000fc00000000000 */
[----:B------:R-:W-:-:S00]  /*03b0*/  NOP ;  /* 0x0000000000007918 */ /* 0x000fc00000000000 */
[----:B------:R-:W-:-:S00]  /*03c0*/  NOP ;  /* 0x0000000000007918 */ /* 0x000fc00000000000 */
[----:B------:R-:W-:-:S00]  /*03d0*/  NOP ;  /* 0x0000000000007918 */ /* 0x000fc00000000000 */
[----:B------:R-:W-:-:S00]  /*03e0*/  NOP ;  /* 0x0000000000007918 */ /* 0x000fc00000000000 */
[----:B------:R-:W-:-:S00]  /*03f0*/  NOP ;  /* 0x0000000000007918 */ /* 0x000fc00000000000 */
.L_x_1:


//--------------------- .nv.constant0.triton_poi_fused_convolution_relu_18 --------------------------
	.section	.nv.constant0.triton_poi_fused_convolution_relu_18,"a",@progbits
	.sectionflags	@""
	.align	4
.nv.constant0.triton_poi_fused_convolution_relu_18:
	.zero		548
